//
// Generated by NVIDIA NVVM Compiler
//
// Compiler Build ID: CL-36424714
// Cuda compilation tools, release 13.0, V13.0.88
// Based on NVVM 20.0.0
//

.version 9.0
.target sm_100
.address_size 64

	// .globl	_Z7imtocolPKfPfiiiiiii
// _ZZ9mat_multiILi108EEvPfS0_S0_iiiE3s_A has been demoted

.visible .entry _Z7imtocolPKfPfiiiiiii(
	.param .u64 .ptr .align 1 _Z7imtocolPKfPfiiiiiii_param_0,
	.param .u64 .ptr .align 1 _Z7imtocolPKfPfiiiiiii_param_1,
	.param .u32 _Z7imtocolPKfPfiiiiiii_param_2,
	.param .u32 _Z7imtocolPKfPfiiiiiii_param_3,
	.param .u32 _Z7imtocolPKfPfiiiiiii_param_4,
	.param .u32 _Z7imtocolPKfPfiiiiiii_param_5,
	.param .u32 _Z7imtocolPKfPfiiiiiii_param_6,
	.param .u32 _Z7imtocolPKfPfiiiiiii_param_7,
	.param .u32 _Z7imtocolPKfPfiiiiiii_param_8
)
{
	.reg .pred 	%p<11>;
	.reg .b32 	%r<40>;
	.reg .b32 	%f<5>;
	.reg .b64 	%rd<9>;

	ld.param.u64 	%rd1, [_Z7imtocolPKfPfiiiiiii_param_0];
	ld.param.u64 	%rd2, [_Z7imtocolPKfPfiiiiiii_param_1];
	ld.param.u32 	%r11, [_Z7imtocolPKfPfiiiiiii_param_2];
	ld.param.u32 	%r5, [_Z7imtocolPKfPfiiiiiii_param_3];
	ld.param.u32 	%r6, [_Z7imtocolPKfPfiiiiiii_param_4];
	ld.param.u32 	%r7, [_Z7imtocolPKfPfiiiiiii_param_5];
	ld.param.u32 	%r8, [_Z7imtocolPKfPfiiiiiii_param_6];
	ld.param.u32 	%r9, [_Z7imtocolPKfPfiiiiiii_param_7];
	ld.param.u32 	%r10, [_Z7imtocolPKfPfiiiiiii_param_8];
	mov.u32 	%r12, %ctaid.x;
	mov.u32 	%r13, %ntid.x;
	mov.u32 	%r14, %tid.x;
	mad.lo.s32 	%r1, %r12, %r13, %r14;
	setp.ge.s32 	%p1, %r1, %r11;
	@%p1 bra 	$L__BB0_4;
	div.s32 	%r15, %r1, %r10;
	mul.lo.s32 	%r16, %r15, %r10;
	sub.s32 	%r17, %r1, %r16;
	div.s32 	%r2, %r15, %r9;
	mul.lo.s32 	%r18, %r2, %r9;
	sub.s32 	%r19, %r15, %r18;
	mul.hi.s32 	%r20, %r2, 1431655766;
	shr.u32 	%r21, %r20, 31;
	add.s32 	%r22, %r20, %r21;
	mul.lo.s32 	%r23, %r22, 3;
	sub.s32 	%r24, %r2, %r23;
	mul.hi.s32 	%r25, %r22, 1431655766;
	shr.u32 	%r26, %r25, 31;
	add.s32 	%r27, %r25, %r26;
	mul.lo.s32 	%r28, %r27, 3;
	sub.s32 	%r29, %r22, %r28;
	mul.lo.s32 	%r30, %r19, %r7;
	sub.s32 	%r31, %r30, %r8;
	add.s32 	%r3, %r31, %r29;
	mul.lo.s32 	%r32, %r17, %r7;
	sub.s32 	%r33, %r32, %r8;
	add.s32 	%r4, %r33, %r24;
	setp.gt.s32 	%p2, %r4, -1;
	setp.lt.s32 	%p3, %r4, %r6;
	and.pred  	%p4, %p2, %p3;
	setp.gt.s32 	%p5, %r3, -1;
	setp.lt.s32 	%p6, %r3, %r5;
	and.pred  	%p7, %p5, %p6;
	and.pred  	%p9, %p4, %p7;
	mov.f32 	%f4, 0f00000000;
	not.pred 	%p10, %p9;
	@%p10 bra 	$L__BB0_3;
	mul.hi.s32 	%r34, %r2, 954437177;
	shr.u32 	%r35, %r34, 31;
	shr.s32 	%r36, %r34, 1;
	add.s32 	%r37, %r36, %r35;
	mad.lo.s32 	%r38, %r37, %r5, %r3;
	mad.lo.s32 	%r39, %r38, %r6, %r4;
	cvta.to.global.u64 	%rd3, %rd1;
	mul.wide.s32 	%rd4, %r39, 4;
	add.s64 	%rd5, %rd3, %rd4;
	ld.global.f32 	%f4, [%rd5];
$L__BB0_3:
	cvta.to.global.u64 	%rd6, %rd2;
	mul.wide.s32 	%rd7, %r1, 4;
	add.s64 	%rd8, %rd6, %rd7;
	st.global.f32 	[%rd8], %f4;
$L__BB0_4:
	ret;

}
	// .globl	_Z9mat_multiILi108EEvPfS0_S0_iii
.visible .entry _Z9mat_multiILi108EEvPfS0_S0_iii(
	.param .u64 .ptr .align 1 _Z9mat_multiILi108EEvPfS0_S0_iii_param_0,
	.param .u64 .ptr .align 1 _Z9mat_multiILi108EEvPfS0_S0_iii_param_1,
	.param .u64 .ptr .align 1 _Z9mat_multiILi108EEvPfS0_S0_iii_param_2,
	.param .u32 _Z9mat_multiILi108EEvPfS0_S0_iii_param_3,
	.param .u32 _Z9mat_multiILi108EEvPfS0_S0_iii_param_4,
	.param .u32 _Z9mat_multiILi108EEvPfS0_S0_iii_param_5
)
{
	.reg .pred 	%p<3>;
	.reg .b32 	%r<8>;
	.reg .b32 	%f<83>;
	.reg .b64 	%rd<39>;
	// demoted variable
	.shared .align 4 .b8 _ZZ9mat_multiILi108EEvPfS0_S0_iiiE3s_A[108];
	ld.param.u64 	%rd1, [_Z9mat_multiILi108EEvPfS0_S0_iii_param_0];
	ld.param.u64 	%rd2, [_Z9mat_multiILi108EEvPfS0_S0_iii_param_1];
	ld.param.u64 	%rd3, [_Z9mat_multiILi108EEvPfS0_S0_iii_param_2];
	ld.param.u32 	%r3, [_Z9mat_multiILi108EEvPfS0_S0_iii_param_5];
	mov.u32 	%r1, %tid.x;
	mov.u32 	%r4, %ctaid.x;
	mad.lo.s32 	%r2, %r4, 108, %r1;
	setp.gt.u32 	%p1, %r1, 26;
	@%p1 bra 	$L__BB1_2;
	cvta.to.global.u64 	%rd4, %rd1;
	mul.wide.u32 	%rd5, %r1, 4;
	add.s64 	%rd6, %rd4, %rd5;
	ld.global.f32 	%f1, [%rd6];
	shl.b32 	%r5, %r1, 2;
	mov.u32 	%r6, _ZZ9mat_multiILi108EEvPfS0_S0_iiiE3s_A;
	add.s32 	%r7, %r6, %r5;
	st.shared.f32 	[%r7], %f1;
$L__BB1_2:
	bar.sync 	0;
	setp.ge.s32 	%p2, %r2, %r3;
	@%p2 bra 	$L__BB1_4;
	ld.shared.f32 	%f2, [_ZZ9mat_multiILi108EEvPfS0_S0_iiiE3s_A];
	cvta.to.global.u64 	%rd7, %rd2;
	mul.wide.s32 	%rd8, %r2, 4;
	add.s64 	%rd9, %rd7, %rd8;
	ld.global.f32 	%f3, [%rd9];
	fma.rn.f32 	%f4, %f2, %f3, 0f00000000;
	ld.shared.f32 	%f5, [_ZZ9mat_multiILi108EEvPfS0_S0_iiiE3s_A+4];
	mul.wide.s32 	%rd10, %r3, 4;
	add.s64 	%rd11, %rd9, %rd10;
	ld.global.f32 	%f6, [%rd11];
	fma.rn.f32 	%f7, %f5, %f6, %f4;
	ld.shared.f32 	%f8, [_ZZ9mat_multiILi108EEvPfS0_S0_iiiE3s_A+8];
	add.s64 	%rd12, %rd11, %rd10;
	ld.global.f32 	%f9, [%rd12];
	fma.rn.f32 	%f10, %f8, %f9, %f7;
	ld.shared.f32 	%f11, [_ZZ9mat_multiILi108EEvPfS0_S0_iiiE3s_A+12];
	add.s64 	%rd13, %rd12, %rd10;
	ld.global.f32 	%f12, [%rd13];
	fma.rn.f32 	%f13, %f11, %f12, %f10;
	ld.shared.f32 	%f14, [_ZZ9mat_multiILi108EEvPfS0_S0_iiiE3s_A+16];
	add.s64 	%rd14, %rd13, %rd10;
	ld.global.f32 	%f15, [%rd14];
	fma.rn.f32 	%f16, %f14, %f15, %f13;
	ld.shared.f32 	%f17, [_ZZ9mat_multiILi108EEvPfS0_S0_iiiE3s_A+20];
	add.s64 	%rd15, %rd14, %rd10;
	ld.global.f32 	%f18, [%rd15];
	fma.rn.f32 	%f19, %f17, %f18, %f16;
	ld.shared.f32 	%f20, [_ZZ9mat_multiILi108EEvPfS0_S0_iiiE3s_A+24];
	add.s64 	%rd16, %rd15, %rd10;
	ld.global.f32 	%f21, [%rd16];
	fma.rn.f32 	%f22, %f20, %f21, %f19;
	ld.shared.f32 	%f23, [_ZZ9mat_multiILi108EEvPfS0_S0_iiiE3s_A+28];
	add.s64 	%rd17, %rd16, %rd10;
	ld.global.f32 	%f24, [%rd17];
	fma.rn.f32 	%f25, %f23, %f24, %f22;
	ld.shared.f32 	%f26, [_ZZ9mat_multiILi108EEvPfS0_S0_iiiE3s_A+32];
	add.s64 	%rd18, %rd17, %rd10;
	ld.global.f32 	%f27, [%rd18];
	fma.rn.f32 	%f28, %f26, %f27, %f25;
	ld.shared.f32 	%f29, [_ZZ9mat_multiILi108EEvPfS0_S0_iiiE3s_A+36];
	add.s64 	%rd19, %rd18, %rd10;
	ld.global.f32 	%f30, [%rd19];
	fma.rn.f32 	%f31, %f29, %f30, %f28;
	ld.shared.f32 	%f32, [_ZZ9mat_multiILi108EEvPfS0_S0_iiiE3s_A+40];
	add.s64 	%rd20, %rd19, %rd10;
	ld.global.f32 	%f33, [%rd20];
	fma.rn.f32 	%f34, %f32, %f33, %f31;
	ld.shared.f32 	%f35, [_ZZ9mat_multiILi108EEvPfS0_S0_iiiE3s_A+44];
	add.s64 	%rd21, %rd20, %rd10;
	ld.global.f32 	%f36, [%rd21];
	fma.rn.f32 	%f37, %f35, %f36, %f34;
	ld.shared.f32 	%f38, [_ZZ9mat_multiILi108EEvPfS0_S0_iiiE3s_A+48];
	add.s64 	%rd22, %rd21, %rd10;
	ld.global.f32 	%f39, [%rd22];
	fma.rn.f32 	%f40, %f38, %f39, %f37;
	ld.shared.f32 	%f41, [_ZZ9mat_multiILi108EEvPfS0_S0_iiiE3s_A+52];
	add.s64 	%rd23, %rd22, %rd10;
	ld.global.f32 	%f42, [%rd23];
	fma.rn.f32 	%f43, %f41, %f42, %f40;
	ld.shared.f32 	%f44, [_ZZ9mat_multiILi108EEvPfS0_S0_iiiE3s_A+56];
	add.s64 	%rd24, %rd23, %rd10;
	ld.global.f32 	%f45, [%rd24];
	fma.rn.f32 	%f46, %f44, %f45, %f43;
	ld.shared.f32 	%f47, [_ZZ9mat_multiILi108EEvPfS0_S0_iiiE3s_A+60];
	add.s64 	%rd25, %rd24, %rd10;
	ld.global.f32 	%f48, [%rd25];
	fma.rn.f32 	%f49, %f47, %f48, %f46;
	ld.shared.f32 	%f50, [_ZZ9mat_multiILi108EEvPfS0_S0_iiiE3s_A+64];
	add.s64 	%rd26, %rd25, %rd10;
	ld.global.f32 	%f51, [%rd26];
	fma.rn.f32 	%f52, %f50, %f51, %f49;
	ld.shared.f32 	%f53, [_ZZ9mat_multiILi108EEvPfS0_S0_iiiE3s_A+68];
	add.s64 	%rd27, %rd26, %rd10;
	ld.global.f32 	%f54, [%rd27];
	fma.rn.f32 	%f55, %f53, %f54, %f52;
	ld.shared.f32 	%f56, [_ZZ9mat_multiILi108EEvPfS0_S0_iiiE3s_A+72];
	add.s64 	%rd28, %rd27, %rd10;
	ld.global.f32 	%f57, [%rd28];
	fma.rn.f32 	%f58, %f56, %f57, %f55;
	ld.shared.f32 	%f59, [_ZZ9mat_multiILi108EEvPfS0_S0_iiiE3s_A+76];
	add.s64 	%rd29, %rd28, %rd10;
	ld.global.f32 	%f60, [%rd29];
	fma.rn.f32 	%f61, %f59, %f60, %f58;
	ld.shared.f32 	%f62, [_ZZ9mat_multiILi108EEvPfS0_S0_iiiE3s_A+80];
	add.s64 	%rd30, %rd29, %rd10;
	ld.global.f32 	%f63, [%rd30];
	fma.rn.f32 	%f64, %f62, %f63, %f61;
	ld.shared.f32 	%f65, [_ZZ9mat_multiILi108EEvPfS0_S0_iiiE3s_A+84];
	add.s64 	%rd31, %rd30, %rd10;
	ld.global.f32 	%f66, [%rd31];
	fma.rn.f32 	%f67, %f65, %f66, %f64;
	ld.shared.f32 	%f68, [_ZZ9mat_multiILi108EEvPfS0_S0_iiiE3s_A+88];
	add.s64 	%rd32, %rd31, %rd10;
	ld.global.f32 	%f69, [%rd32];
	fma.rn.f32 	%f70, %f68, %f69, %f67;
	ld.shared.f32 	%f71, [_ZZ9mat_multiILi108EEvPfS0_S0_iiiE3s_A+92];
	add.s64 	%rd33, %rd32, %rd10;
	ld.global.f32 	%f72, [%rd33];
	fma.rn.f32 	%f73, %f71, %f72, %f70;
	ld.shared.f32 	%f74, [_ZZ9mat_multiILi108EEvPfS0_S0_iiiE3s_A+96];
	add.s64 	%rd34, %rd33, %rd10;
	ld.global.f32 	%f75, [%rd34];
	fma.rn.f32 	%f76, %f74, %f75, %f73;
	ld.shared.f32 	%f77, [_ZZ9mat_multiILi108EEvPfS0_S0_iiiE3s_A+100];
	add.s64 	%rd35, %rd34, %rd10;
	ld.global.f32 	%f78, [%rd35];
	fma.rn.f32 	%f79, %f77, %f78, %f76;
	ld.shared.f32 	%f80, [_ZZ9mat_multiILi108EEvPfS0_S0_iiiE3s_A+104];
	add.s64 	%rd36, %rd35, %rd10;
	ld.global.f32 	%f81, [%rd36];
	fma.rn.f32 	%f82, %f80, %f81, %f79;
	cvta.to.global.u64 	%rd37, %rd3;
	add.s64 	%rd38, %rd37, %rd8;
	st.global.f32 	[%rd38], %f82;
$L__BB1_4:
	ret;

}


// ===== COMPILED SASS (sm_100) =====

	.target	sm_100

	.elftype	@"ET_EXEC"


//--------------------- .note.nv.tkinfo           --------------------------
	.section	.note.nv.tkinfo,"",@"SHT_NOTE"
	.sectionflags	@"SHF_NOTE_NV_TKINFO"
	.tkinfo
        /*0018*/ 	.word	0x00000002
        /*0030*/ 	.string	""
        /*0030*/ 	.string	"ptxas"
        /*0030*/ 	.string	"Cuda compilation tools, release 13.0, V13.0.88"
        /*0030*/ 	.string	"Build cuda_13.0.r13.0/compiler.36424714_0"
        /*0030*/ 	.string	"-arch sm_100 -m 64 "



//--------------------- .note.nv.cuinfo           --------------------------
	.section	.note.nv.cuinfo,"",@"SHT_NOTE"
	.sectionflags	@"SHF_NOTE_NV_CUINFO"
        /*0018*/ 	.short	0x0002
        /*001a*/ 	.short	0x0064
        /*001c*/ 	.short	0x0082
	.zero		2


//--------------------- .nv.info                  --------------------------
	.section	.nv.info,"",@"SHT_CUDA_INFO"
	.align	4


	//----- nvinfo : EIATTR_REGCOUNT
	.align		4
        /*0000*/ 	.byte	0x04, 0x2f
        /*0002*/ 	.short	(.L_1 - .L_0)
	.align		4
.L_0:
        /*0004*/ 	.word	index@(_Z7imtocolPKfPfiiiiiii)
        /*0008*/ 	.word	0x00000010


	//----- nvinfo : EIATTR_FRAME_SIZE
	.align		4
.L_1:
        /*000c*/ 	.byte	0x04, 0x11
        /*000e*/ 	.short	(.L_3 - .L_2)
	.align		4
.L_2:
        /*0010*/ 	.word	index@(_Z7imtocolPKfPfiiiiiii)
        /*0014*/ 	.word	0x00000000


	//----- nvinfo : EIATTR_REGCOUNT
	.align		4
.L_3:
        /*0018*/ 	.byte	0x04, 0x2f
        /*001a*/ 	.short	(.L_5 - .L_4)
	.align		4
.L_4:
        /*001c*/ 	.word	index@(_Z9mat_multiILi108EEvPfS0_S0_iii)
        /*0020*/ 	.word	0x00000028


	//----- nvinfo : EIATTR_FRAME_SIZE
	.align		4
.L_5:
        /*0024*/ 	.byte	0x04, 0x11
        /*0026*/ 	.short	(.L_7 - .L_6)
	.align		4
.L_6:
        /*0028*/ 	.word	index@(_Z9mat_multiILi108EEvPfS0_S0_iii)
        /*002c*/ 	.word	0x00000000


	//----- nvinfo : EIATTR_MIN_STACK_SIZE
	.align		4
.L_7:
        /*0030*/ 	.byte	0x04, 0x12
        /*0032*/ 	.short	(.L_9 - .L_8)
	.align		4
.L_8:
        /*0034*/ 	.word	index@(_Z9mat_multiILi108EEvPfS0_S0_iii)
        /*0038*/ 	.word	0x00000000


	//----- nvinfo : EIATTR_MIN_STACK_SIZE
	.align		4
.L_9:
        /*003c*/ 	.byte	0x04, 0x12
        /*003e*/ 	.short	(.L_11 - .L_10)
	.align		4
.L_10:
        /*0040*/ 	.word	index@(_Z7imtocolPKfPfiiiiiii)
        /*0044*/ 	.word	0x00000000
.L_11:


//--------------------- .nv.compat                --------------------------
	.section	.nv.compat,"",@"SHT_CUDA_COMPAT_INFO"
	.align	4
        /*0000*/ 	.byte	0x02, 0x09, 0x00, 0x00, 0x02, 0x02, 0x01, 0x00, 0x02, 0x05, 0x05, 0x00, 0x03, 0x07, 0x01, 0x01
        /*0010*/ 	.byte	0x02, 0x03, 0x00, 0x00, 0x02, 0x06, 0x01, 0x00, 0x04, 0x0b, 0x08, 0x00, 0x09, 0x00, 0x00, 0x00
        /*0020*/ 	.byte	0x00, 0x00, 0x00, 0x00


//--------------------- .nv.info._Z9mat_multiILi108EEvPfS0_S0_iii --------------------------
	.section	.nv.info._Z9mat_multiILi108EEvPfS0_S0_iii,"",@"SHT_CUDA_INFO"
	.sectionflags	@""
	.align	4


	//----- nvinfo : EIATTR_CUDA_API_VERSION
	.align		4
        /*0000*/ 	.byte	0x04, 0x37
        /*0002*/ 	.short	(.L_13 - .L_12)
.L_12:
        /*0004*/ 	.word	0x00000082


	//----- nvinfo : EIATTR_KPARAM_INFO
	.align		4
.L_13:
        /*0008*/ 	.byte	0x04, 0x17
        /*000a*/ 	.short	(.L_15 - .L_14)
.L_14:
        /*000c*/ 	.word	0x00000000
        /*0010*/ 	.short	0x0005
        /*0012*/ 	.short	0x0020
        /*0014*/ 	.byte	0x00, 0xf0, 0x11, 0x00


	//----- nvinfo : EIATTR_KPARAM_INFO
	.align		4
.L_15:
        /*0018*/ 	.byte	0x04, 0x17
        /*001a*/ 	.short	(.L_17 - .L_16)
.L_16:
        /*001c*/ 	.word	0x00000000
        /*0020*/ 	.short	0x0004
        /*0022*/ 	.short	0x001c
        /*0024*/ 	.byte	0x00, 0xf0, 0x11, 0x00


	//----- nvinfo : EIATTR_KPARAM_INFO
	.align		4
.L_17:
        /*0028*/ 	.byte	0x04, 0x17
        /*002a*/ 	.short	(.L_19 - .L_18)
.L_18:
        /*002c*/ 	.word	0x00000000
        /*0030*/ 	.short	0x0003
        /*0032*/ 	.short	0x0018
        /*0034*/ 	.byte	0x00, 0xf0, 0x11, 0x00


	//----- nvinfo : EIATTR_KPARAM_INFO
	.align		4
.L_19:
        /*0038*/ 	.byte	0x04, 0x17
        /*003a*/ 	.short	(.L_21 - .L_20)
.L_20:
        /*003c*/ 	.word	0x00000000
        /*0040*/ 	.short	0x0002
        /*0042*/ 	.short	0x0010
        /*0044*/ 	.byte	0x00, 0xf5, 0x21, 0x00


	//----- nvinfo : EIATTR_KPARAM_INFO
	.align		4
.L_21:
        /*0048*/ 	.byte	0x04, 0x17
        /*004a*/ 	.short	(.L_23 - .L_22)
.L_22:
        /*004c*/ 	.word	0x00000000
        /*0050*/ 	.short	0x0001
        /*0052*/ 	.short	0x0008
        /*0054*/ 	.byte	0x00, 0xf5, 0x21, 0x00


	//----- nvinfo : EIATTR_KPARAM_INFO
	.align		4
.L_23:
        /*0058*/ 	.byte	0x04, 0x17
        /*005a*/ 	.short	(.L_25 - .L_24)
.L_24:
        /*005c*/ 	.word	0x00000000
        /*0060*/ 	.short	0x0000
        /*0062*/ 	.short	0x0000
        /*0064*/ 	.byte	0x00, 0xf5, 0x21, 0x00


	//----- nvinfo : EIATTR_SPARSE_MMA_MASK
	.align		4
.L_25:
        /*0068*/ 	.byte	0x03, 0x50
        /*006a*/ 	.short	0x0000


	//----- nvinfo : EIATTR_MAXREG_COUNT
	.align		4
        /*006c*/ 	.byte	0x03, 0x1b
        /*006e*/ 	.short	0x00ff


	//----- nvinfo : EIATTR_NUM_BARRIERS
	.align		4
        /*0070*/ 	.byte	0x02, 0x4c
        /*0072*/ 	.byte	0x01
	.zero		1


	//----- nvinfo : EIATTR_MERCURY_ISA_VERSION
	.align		4
        /*0074*/ 	.byte	0x03, 0x5f
        /*0076*/ 	.short	0x0101


	//----- nvinfo : EIATTR_UNUSED_LOAD_BYTE_OFFSET
	.align		4
        /*0078*/ 	.byte	0x04, 0x44
        /*007a*/ 	.short	(.L_27 - .L_26)


	//   ....[0]....
.L_26:
        /*007c*/ 	.word	0x00000620
        /*0080*/ 	.word	0x00000fff


	//----- nvinfo : EIATTR_VRC_CTA_INIT_COUNT
	.align		4
.L_27:
        /*0084*/ 	.byte	0x02, 0x4a
	.zero		1
	.zero		1


	//----- nvinfo : EIATTR_EXIT_INSTR_OFFSETS
	.align		4
        /*0088*/ 	.byte	0x04, 0x1c
        /*008a*/ 	.short	(.L_29 - .L_28)


	//   ....[0]....
.L_28:
        /*008c*/ 	.word	0x00000110


	//   ....[1]....
        /*0090*/ 	.word	0x00000710


	//----- nvinfo : EIATTR_CBANK_PARAM_SIZE
	.align		4
.L_29:
        /*0094*/ 	.byte	0x03, 0x19
        /*0096*/ 	.short	0x0024


	//----- nvinfo : EIATTR_PARAM_CBANK
	.align		4
        /*0098*/ 	.byte	0x04, 0x0a
        /*009a*/ 	.short	(.L_31 - .L_30)
	.align		4
.L_30:
        /*009c*/ 	.word	index@(.nv.constant0._Z9mat_multiILi108EEvPfS0_S0_iii)
        /*00a0*/ 	.short	0x0380
        /*00a2*/ 	.short	0x0024


	//----- nvinfo : EIATTR_SW_WAR
	.align		4
.L_31:
        /*00a4*/ 	.byte	0x04, 0x36
        /*00a6*/ 	.short	(.L_33 - .L_32)
.L_32:
        /*00a8*/ 	.word	0x00000008
.L_33:


//--------------------- .nv.info._Z7imtocolPKfPfiiiiiii --------------------------
	.section	.nv.info._Z7imtocolPKfPfiiiiiii,"",@"SHT_CUDA_INFO"
	.sectionflags	@""
	.align	4


	//----- nvinfo : EIATTR_CUDA_API_VERSION
	.align		4
        /*0000*/ 	.byte	0x04, 0x37
        /*0002*/ 	.short	(.L_35 - .L_34)
.L_34:
        /*0004*/ 	.word	0x00000082


	//----- nvinfo : EIATTR_KPARAM_INFO
	.align		4
.L_35:
        /*0008*/ 	.byte	0x04, 0x17
        /*000a*/ 	.short	(.L_37 - .L_36)
.L_36:
        /*000c*/ 	.word	0x00000000
        /*0010*/ 	.short	0x0008
        /*0012*/ 	.short	0x0028
        /*0014*/ 	.byte	0x00, 0xf0, 0x11, 0x00


	//----- nvinfo : EIATTR_KPARAM_INFO
	.align		4
.L_37:
        /*0018*/ 	.byte	0x04, 0x17
        /*001a*/ 	.short	(.L_39 - .L_38)
.L_38:
        /*001c*/ 	.word	0x00000000
        /*0020*/ 	.short	0x0007
        /*0022*/ 	.short	0x0024
        /*0024*/ 	.byte	0x00, 0xf0, 0x11, 0x00


	//----- nvinfo : EIATTR_KPARAM_INFO
	.align		4
.L_39:
        /*0028*/ 	.byte	0x04, 0x17
        /*002a*/ 	.short	(.L_41 - .L_40)
.L_40:
        /*002c*/ 	.word	0x00000000
        /*0030*/ 	.short	0x0006
        /*0032*/ 	.short	0x0020
        /*0034*/ 	.byte	0x00, 0xf0, 0x11, 0x00


	//----- nvinfo : EIATTR_KPARAM_INFO
	.align		4
.L_41:
        /*0038*/ 	.byte	0x04, 0x17
        /*003a*/ 	.short	(.L_43 - .L_42)
.L_42:
        /*003c*/ 	.word	0x00000000
        /*0040*/ 	.short	0x0005
        /*0042*/ 	.short	0x001c
        /*0044*/ 	.byte	0x00, 0xf0, 0x11, 0x00


	//----- nvinfo : EIATTR_KPARAM_INFO
	.align		4
.L_43:
        /*0048*/ 	.byte	0x04, 0x17
        /*004a*/ 	.short	(.L_45 - .L_44)
.L_44:
        /*004c*/ 	.word	0x00000000
        /*0050*/ 	.short	0x0004
        /*0052*/ 	.short	0x0018
        /*0054*/ 	.byte	0x00, 0xf0, 0x11, 0x00


	//----- nvinfo : EIATTR_KPARAM_INFO
	.align		4
.L_45:
        /*0058*/ 	.byte	0x04, 0x17
        /*005a*/ 	.short	(.L_47 - .L_46)
.L_46:
        /*005c*/ 	.word	0x00000000
        /*0060*/ 	.short	0x0003
        /*0062*/ 	.short	0x0014
        /*0064*/ 	.byte	0x00, 0xf0, 0x11, 0x00


	//----- nvinfo : EIATTR_KPARAM_INFO
	.align		4
.L_47:
        /*0068*/ 	.byte	0x04, 0x17
        /*006a*/ 	.short	(.L_49 - .L_48)
.L_48:
        /*006c*/ 	.word	0x00000000
        /*0070*/ 	.short	0x0002
        /*0072*/ 	.short	0x0010
        /*0074*/ 	.byte	0x00, 0xf0, 0x11, 0x00


	//----- nvinfo : EIATTR_KPARAM_INFO
	.align		4
.L_49:
        /*0078*/ 	.byte	0x04, 0x17
        /*007a*/ 	.short	(.L_51 - .L_50)
.L_50:
        /*007c*/ 	.word	0x00000000
        /*0080*/ 	.short	0x0001
        /*0082*/ 	.short	0x0008
        /*0084*/ 	.byte	0x00, 0xf5, 0x21, 0x00


	//----- nvinfo : EIATTR_KPARAM_INFO
	.align		4
.L_51:
        /*0088*/ 	.byte	0x04, 0x17
        /*008a*/ 	.short	(.L_53 - .L_52)
.L_52:
        /*008c*/ 	.word	0x00000000
        /*0090*/ 	.short	0x0000
        /*0092*/ 	.short	0x0000
        /*0094*/ 	.byte	0x00, 0xf5, 0x21, 0x00


	//----- nvinfo : EIATTR_SPARSE_MMA_MASK
	.align		4
.L_53:
        /*0098*/ 	.byte	0x03, 0x50
        /*009a*/ 	.short	0x0000


	//----- nvinfo : EIATTR_MAXREG_COUNT
	.align		4
        /*009c*/ 	.byte	0x03, 0x1b
        /*009e*/ 	.short	0x00ff


	//----- nvinfo : EIATTR_MERCURY_ISA_VERSION
	.align		4
        /*00a0*/ 	.byte	0x03, 0x5f
        /*00a2*/ 	.short	0x0101


	//----- nvinfo : EIATTR_VRC_CTA_INIT_COUNT
	.align		4
        /*00a4*/ 	.byte	0x02, 0x4a
	.zero		1
	.zero		1


	//----- nvinfo : EIATTR_EXIT_INSTR_OFFSETS
	.align		4
        /*00a8*/ 	.byte	0x04, 0x1c
        /*00aa*/ 	.short	(.L_55 - .L_54)


	//   ....[0]....
.L_54:
        /*00ac*/ 	.word	0x00000070


	//   ....[1]....
        /*00b0*/ 	.word	0x00000610


	//----- nvinfo : EIATTR_CRS_STACK_SIZE
	.align		4
.L_55:
        /*00b4*/ 	.byte	0x04, 0x1e
        /*00b6*/ 	.short	(.L_57 - .L_56)
.L_56:
        /*00b8*/ 	.word	0x00000000


	//----- nvinfo : EIATTR_CBANK_PARAM_SIZE
	.align		4
.L_57:
        /*00bc*/ 	.byte	0x03, 0x19
        /*00be*/ 	.short	0x002c


	//----- nvinfo : EIATTR_PARAM_CBANK
	.align		4
        /*00c0*/ 	.byte	0x04, 0x0a
        /*00c2*/ 	.short	(.L_59 - .L_58)
	.align		4
.L_58:
        /*00c4*/ 	.word	index@(.nv.constant0._Z7imtocolPKfPfiiiiiii)
        /*00c8*/ 	.short	0x0380
        /*00ca*/ 	.short	0x002c


	//----- nvinfo : EIATTR_SW_WAR
	.align		4
.L_59:
        /*00cc*/ 	.byte	0x04, 0x36
        /*00ce*/ 	.short	(.L_61 - .L_60)
.L_60:
        /*00d0*/ 	.word	0x00000008
.L_61:


//--------------------- .nv.callgraph             --------------------------
	.section	.nv.callgraph,"",@"SHT_CUDA_CALLGRAPH"
	.align	4
	.sectionentsize	8
	.align		4
        /*0000*/ 	.word	0x00000000
	.align		4
        /*0004*/ 	.word	0xffffffff
	.align		4
        /*0008*/ 	.word	0x00000000
	.align		4
        /*000c*/ 	.word	0xfffffffe
	.align		4
        /*0010*/ 	.word	0x00000000
	.align		4
        /*0014*/ 	.word	0xfffffffd
	.align		4
        /*0018*/ 	.word	0x00000000
	.align		4
        /*001c*/ 	.word	0xfffffffc


//--------------------- .text._Z9mat_multiILi108EEvPfS0_S0_iii --------------------------
	.section	.text._Z9mat_multiILi108EEvPfS0_S0_iii,"ax",@progbits
	.align	128
        .global         _Z9mat_multiILi108EEvPfS0_S0_iii
        .type           _Z9mat_multiILi108EEvPfS0_S0_iii,@function
        .size           _Z9mat_multiILi108EEvPfS0_S0_iii,(.L_x_4 - _Z9mat_multiILi108EEvPfS0_S0_iii)
        .other          _Z9mat_multiILi108EEvPfS0_S0_iii,@"STO_CUDA_ENTRY STV_DEFAULT"
_Z9mat_multiILi108EEvPfS0_S0_iii:
.text._Z9mat_multiILi108EEvPfS0_S0_iii:
[----:B------:R-:W-:Y:S01]  /*0000*/  LDC R1, c[0x0][0x37c] ;  /* 0x0000df00ff017b82 */ /* 0x000fe20000000800 */
[----:B------:R-:W0:Y:S01]  /*0010*/  S2R R7, SR_TID.X ;  /* 0x0000000000077919 */ /* 0x000e220000002100 */
[----:B------:R-:W1:Y:S06]  /*0020*/  LDCU.64 UR6, c[0x0][0x358] ;  /* 0x00006b00ff0677ac */ /* 0x000e6c0008000a00 */
[----:B------:R-:W2:Y:S01]  /*0030*/  LDC R17, c[0x0][0x3a0] ;  /* 0x0000e800ff117b82 */ /* 0x000ea20000000800 */
[----:B0-----:R-:W-:-:S13]  /*0040*/  ISETP.GT.U32.AND P0, PT, R7, 0x1a, PT ;  /* 0x0000001a0700780c */ /* 0x001fda0003f04070 */
[----:B------:R-:W0:Y:S02]  /*0050*/  @!P0 LDC.64 R2, c[0x0][0x380] ;  /* 0x0000e000ff028b82 */ /* 0x000e240000000a00 */
[----:B0-----:R-:W-:-:S06]  /*0060*/  @!P0 IMAD.WIDE.U32 R2, R7, 0x4, R2 ;  /* 0x0000000407028825 */ /* 0x001fcc00078e0002 */
[----:B-1----:R-:W3:Y:S01]  /*0070*/  @!P0 LDG.E R2, desc[UR6][R2.64] ;  /* 0x0000000602028981 */ /* 0x002ee2000c1e1900 */
[----:B------:R-:W-:Y:S01]  /*0080*/  @!P0 MOV R0, 0x400 ;  /* 0x0000040000008802 */ /* 0x000fe20000000f00 */
[----:B------:R-:W0:Y:S01]  /*0090*/  @!P0 S2R R5, SR_CgaCtaId ;  /* 0x0000000000058919 */ /* 0x000e220000008800 */
[----:B------:R-:W1:Y:S02]  /*00a0*/  S2R R20, SR_CTAID.X ;  /* 0x0000000000147919 */ /* 0x000e640000002500 */
[----:B0-----:R-:W-:-:S04]  /*00b0*/  @!P0 LEA R0, R5, R0, 0x18 ;  /* 0x0000000005008211 */ /* 0x001fc800078ec0ff */
[----:B------:R-:W-:Y:S01]  /*00c0*/  @!P0 LEA R5, R7, R0, 0x2 ;  /* 0x0000000007058211 */ /* 0x000fe200078e10ff */
[----:B-1----:R-:W-:-:S05]  /*00d0*/  IMAD R20, R20, 0x6c, R7 ;  /* 0x0000006c14147824 */ /* 0x002fca00078e0207 */
[----:B--2---:R-:W-:Y:S01]  /*00e0*/  ISETP.GE.AND P1, PT, R20, R17, PT ;  /* 0x000000111400720c */ /* 0x004fe20003f26270 */
[----:B---3--:R0:W-:Y:S01]  /*00f0*/  @!P0 STS [R5], R2 ;  /* 0x0000000205008388 */ /* 0x0081e20000000800 */
[----:B------:R-:W-:Y:S11]  /*0100*/  BAR.SYNC.DEFER_BLOCKING 0x0 ;  /* 0x0000000000007b1d */ /* 0x000ff60000010000 */
[----:B------:R-:W-:Y:S05]  /*0110*/  @P1 EXIT ;  /* 0x000000000000194d */ /* 0x000fea0003800000 */
[----:B0-----:R-:W0:Y:S02]  /*0120*/  LDC.64 R4, c[0x0][0x388] ;  /* 0x0000e200ff047b82 */ /* 0x001e240000000a00 */
[----:B0-----:R-:W-:-:S05]  /*0130*/  IMAD.WIDE R4, R20, 0x4, R4 ;  /* 0x0000000414047825 */ /* 0x001fca00078e0204 */
[----:B------:R0:W2:Y:S01]  /*0140*/  LDG.E R23, desc[UR6][R4.64] ;  /* 0x0000000604177981 */ /* 0x0000a2000c1e1900 */
[----:B------:R-:W-:-:S05]  /*0150*/  IMAD.WIDE R6, R17, 0x4, R4 ;  /* 0x0000000411067825 */ /* 0x000fca00078e0204 */
[----:B------:R-:W3:Y:S01]  /*0160*/  LDG.E R2, desc[UR6][R6.64] ;  /* 0x0000000606027981 */ /* 0x000ee2000c1e1900 */
[----:B------:R-:W-:-:S05]  /*0170*/  IMAD.WIDE R8, R17, 0x4, R6 ;  /* 0x0000000411087825 */ /* 0x000fca00078e0206 */
[----:B------:R-:W4:Y:S01]  /*0180*/  LDG.E R3, desc[UR6][R8.64] ;  /* 0x0000000608037981 */ /* 0x000f22000c1e1900 */
[----:B------:R-:W-:-:S05]  /*0190*/  IMAD.WIDE R10, R17, 0x4, R8 ;  /* 0x00000004110a7825 */ /* 0x000fca00078e0208 */
[----:B------:R1:W5:Y:S01]  /*01a0*/  LDG.E R18, desc[UR6][R10.64] ;  /* 0x000000060a127981 */ /* 0x000362000c1e1900 */
[----:B------:R-:W-:-:S05]  /*01b0*/  IMAD.WIDE R12, R17, 0x4, R10 ;  /* 0x00000004110c7825 */ /* 0x000fca00078e020a */
[----:B------:R-:W5:Y:S01]  /*01c0*/  LDG.E R25, desc[UR6][R12.64] ;  /* 0x000000060c197981 */ /* 0x000f62000c1e1900 */
[----:B------:R-:W-:-:S05]  /*01d0*/  IMAD.WIDE R14, R17, 0x4, R12 ;  /* 0x00000004110e7825 */ /* 0x000fca00078e020c */
[----:B------:R-:W5:Y:S01]  /*01e0*/  LDG.E R16, desc[UR6][R14.64] ;  /* 0x000000060e107981 */ /* 0x000f62000c1e1900 */
[----:B------:R-:W-:-:S05]  /*01f0*/  IMAD.WIDE R28, R17, 0x4, R14 ;  /* 0x00000004111c7825 */ /* 0x000fca00078e020e */
[----:B------:R-:W5:Y:S01]  /*0200*/  LDG.E R21, desc[UR6][R28.64] ;  /* 0x000000061c157981 */ /* 0x000f62000c1e1900 */
[----:B0-----:R-:W-:-:S05]  /*0210*/  IMAD.WIDE R4, R17, 0x4, R28 ;  /* 0x0000000411047825 */ /* 0x001fca00078e021c */
[----:B------:R0:W5:Y:S01]  /*0220*/  LDG.E R0, desc[UR6][R4.64] ;  /* 0x0000000604007981 */ /* 0x000162000c1e1900 */
[----:B------:R-:W-:-:S05]  /*0230*/  IMAD.WIDE R30, R17, 0x4, R4 ;  /* 0x00000004111e7825 */ /* 0x000fca00078e0204 */
[----:B------:R0:W5:Y:S01]  /*0240*/  LDG.E R19, desc[UR6][R30.64] ;  /* 0x000000061e137981 */ /* 0x000162000c1e1900 */
[----:B------:R-:W1:Y:S01]  /*0250*/  S2UR UR5, SR_CgaCtaId ;  /* 0x00000000000579c3 */ /* 0x000e620000008800 */
[----:B------:R-:W-:Y:S01]  /*0260*/  UMOV UR4, 0x400 ;  /* 0x0000040000047882 */ /* 0x000fe20000000000 */
[----:B------:R-:W-:-:S05]  /*0270*/  IMAD.WIDE R36, R17, 0x4, R30 ;  /* 0x0000000411247825 */ /* 0x000fca00078e021e */
[----:B------:R4:W5:Y:S01]  /*0280*/  LDG.E R14, desc[UR6][R36.64] ;  /* 0x00000006240e7981 */ /* 0x000962000c1e1900 */
[----:B-1----:R-:W-:-:S09]  /*0290*/  ULEA UR4, UR5, UR4, 0x18 ;  /* 0x0000000405047291 */ /* 0x002fd2000f8ec0ff */
[----:B------:R-:W2:Y:S01]  /*02a0*/  LDS.128 R8, [UR4] ;  /* 0x00000004ff087984 */ /* 0x000ea20008000c00 */
[----:B------:R-:W-:-:S03]  /*02b0*/  IMAD.WIDE R26, R17, 0x4, R36 ;  /* 0x00000004111a7825 */ /* 0x000fc600078e0224 */
[----:B0-----:R-:W0:Y:S01]  /*02c0*/  LDS.128 R4, [UR4+0x10] ;  /* 0x00001004ff047984 */ /* 0x001e220008000c00 */
[----:B------:R-:W-:-:S03]  /*02d0*/  IMAD.WIDE R34, R17, 0x4, R26 ;  /* 0x0000000411227825 */ /* 0x000fc600078e021a */
[----:B------:R-:W5:Y:S04]  /*02e0*/  LDG.E R15, desc[UR6][R26.64] ;  /* 0x000000061a0f7981 */ /* 0x000f68000c1e1900 */
[----:B------:R1:W5:Y:S01]  /*02f0*/  LDG.E R12, desc[UR6][R34.64] ;  /* 0x00000006220c7981 */ /* 0x000362000c1e1900 */
[----:B------:R-:W-:-:S05]  /*0300*/  IMAD.WIDE R32, R17, 0x4, R34 ;  /* 0x0000000411207825 */ /* 0x000fca00078e0222 */
[----:B------:R0:W5:Y:S01]  /*0310*/  LDG.E R13, desc[UR6][R32.64] ;  /* 0x00000006200d7981 */ /* 0x000162000c1e1900 */
[----:B------:R-:W-:-:S05]  /*0320*/  IMAD.WIDE R30, R17, 0x4, R32 ;  /* 0x00000004111e7825 */ /* 0x000fca00078e0220 */
[----:B------:R0:W5:Y:S01]  /*0330*/  LDG.E R26, desc[UR6][R30.64] ;  /* 0x000000061e1a7981 */ /* 0x000162000c1e1900 */
[----:B--2---:R-:W-:Y:S01]  /*0340*/  FFMA R29, R8, R23, RZ ;  /* 0x00000017081d7223 */ /* 0x004fe200000000ff */
[----:B------:R-:W-:-:S04]  /*0350*/  IMAD.WIDE R22, R17, 0x4, R30 ;  /* 0x0000000411167825 */ /* 0x000fc800078e021e */
[----:B---3--:R-:W-:Y:S01]  /*0360*/  FFMA R2, R2, R9, R29 ;  /* 0x0000000902027223 */ /* 0x008fe2000000001d */
[----:B------:R-:W-:Y:S01]  /*0370*/  IMAD.WIDE R28, R17, 0x4, R22 ;  /* 0x00000004111c7825 */ /* 0x000fe200078e0216 */
[----:B------:R2:W3:Y:S03]  /*0380*/  LDG.E R27, desc[UR6][R22.64] ;  /* 0x00000006161b7981 */ /* 0x0004e6000c1e1900 */
[----:B----4-:R-:W-:Y:S01]  /*0390*/  FFMA R9, R3, R10, R2 ;  /* 0x0000000a03097223 */ /* 0x010fe20000000002 */
[C---:B------:R-:W-:Y:S01]  /*03a0*/  IMAD.WIDE R2, R17.reuse, 0x4, R28 ;  /* 0x0000000411027825 */ /* 0x040fe200078e021c */
[----:B------:R4:W3:Y:S03]  /*03b0*/  LDG.E R24, desc[UR6][R28.64] ;  /* 0x000000061c187981 */ /* 0x0008e6000c1e1900 */
[----:B------:R-:W-:-:S04]  /*03c0*/  IMAD.WIDE R36, R17, 0x4, R2 ;  /* 0x0000000411247825 */ /* 0x000fc800078e0202 */
[----:B-----5:R-:W-:Y:S01]  /*03d0*/  FFMA R9, R18, R11, R9 ;  /* 0x0000000b12097223 */ /* 0x020fe20000000009 */
[----:B------:R-:W5:Y:S01]  /*03e0*/  LDG.E R3, desc[UR6][R2.64] ;  /* 0x0000000602037981 */ /* 0x000f62000c1e1900 */
[----:B-1----:R-:W-:-:S04]  /*03f0*/  IMAD.WIDE R34, R17, 0x4, R36 ;  /* 0x0000000411227825 */ /* 0x002fc800078e0224 */
[----:B0-----:R-:W-:Y:S01]  /*0400*/  FFMA R9, R4, R25, R9 ;  /* 0x0000001904097223 */ /* 0x001fe20000000009 */
[----:B------:R-:W-:-:S04]  /*0410*/  IMAD.WIDE R32, R17, 0x4, R34 ;  /* 0x0000000411207825 */ /* 0x000fc800078e0222 */
[----:B------:R-:W-:Y:S02]  /*0420*/  FFMA R16, R16, R5, R9 ;  /* 0x0000000510107223 */ /* 0x000fe40000000009 */
[----:B------:R-:W0:Y:S02]  /*0430*/  LDS.128 R8, [UR4+0x20] ;  /* 0x00002004ff087984 */ /* 0x000e240008000c00 */
[----:B------:R-:W-:Y:S01]  /*0440*/  FFMA R21, R21, R6, R16 ;  /* 0x0000000615157223 */ /* 0x000fe20000000010 */
[C---:B------:R-:W-:Y:S01]  /*0450*/  IMAD.WIDE R30, R17.reuse, 0x4, R32 ;  /* 0x00000004111e7825 */ /* 0x040fe200078e0220 */
[----:B------:R-:W5:Y:S03]  /*0460*/  LDG.E R5, desc[UR6][R34.64] ;  /* 0x0000000622057981 */ /* 0x000f66000c1e1900 */
[----:B------:R-:W-:Y:S01]  /*0470*/  FFMA R25, R0, R7, R21 ;  /* 0x0000000700197223 */ /* 0x000fe20000000015 */
[C---:B--2---:R-:W-:Y:S01]  /*0480*/  IMAD.WIDE R22, R17.reuse, 0x4, R30 ;  /* 0x0000000411167825 */ /* 0x044fe200078e021e */
[----:B------:R-:W2:Y:S04]  /*0490*/  LDG.E R0, desc[UR6][R36.64] ;  /* 0x0000000624007981 */ /* 0x000ea8000c1e1900 */
[----:B------:R-:W2:Y:S01]  /*04a0*/  LDG.E R2, desc[UR6][R32.64] ;  /* 0x0000000620027981 */ /* 0x000ea2000c1e1900 */
[----:B----4-:R-:W-:-:S03]  /*04b0*/  IMAD.WIDE R28, R17, 0x4, R22 ;  /* 0x00000004111c7825 */ /* 0x010fc600078e0216 */
[----:B------:R-:W4:Y:S04]  /*04c0*/  LDG.E R7, desc[UR6][R30.64] ;  /* 0x000000061e077981 */ /* 0x000f28000c1e1900 */
[----:B------:R1:W4:Y:S04]  /*04d0*/  LDG.E R4, desc[UR6][R22.64] ;  /* 0x0000000616047981 */ /* 0x000328000c1e1900 */
[----:B------:R0:W4:Y:S01]  /*04e0*/  LDG.E R21, desc[UR6][R28.64] ;  /* 0x000000061c157981 */ /* 0x000122000c1e1900 */
[----:B-1----:R-:W-:-:S05]  /*04f0*/  IMAD.WIDE R22, R17, 0x4, R28 ;  /* 0x0000000411167825 */ /* 0x002fca00078e021c */
[----:B------:R-:W4:Y:S01]  /*0500*/  LDG.E R6, desc[UR6][R22.64] ;  /* 0x0000000616067981 */ /* 0x000f22000c1e1900 */
[----:B0-----:R-:W-:-:S05]  /*0510*/  IMAD.WIDE R28, R17, 0x4, R22 ;  /* 0x00000004111c7825 */ /* 0x001fca00078e0216 */
[----:B------:R0:W4:Y:S02]  /*0520*/  LDG.E R23, desc[UR6][R28.64] ;  /* 0x000000061c177981 */ /* 0x000124000c1e1900 */
[----:B0-----:R-:W-:-:S04]  /*0530*/  IMAD.WIDE R28, R17, 0x4, R28 ;  /* 0x00000004111c7825 */ /* 0x001fc800078e021c */
[----:B------:R-:W-:Y:S01]  /*0540*/  FFMA R19, R8, R19, R25 ;  /* 0x0000001308137223 */ /* 0x000fe20000000019 */
[----:B------:R-:W4:Y:S01]  /*0550*/  LDG.E R22, desc[UR6][R28.64] ;  /* 0x000000061c167981 */ /* 0x000f22000c1e1900 */
[----:B------:R-:W-:-:S05]  /*0560*/  IMAD.WIDE R16, R17, 0x4, R28 ;  /* 0x0000000411107825 */ /* 0x000fca00078e021c */
[----:B------:R0:W4:Y:S01]  /*0570*/  LDG.E R25, desc[UR6][R16.64] ;  /* 0x0000000610197981 */ /* 0x000122000c1e1900 */
[----:B------:R-:W-:-:S03]  /*0580*/  FFMA R14, R14, R9, R19 ;  /* 0x000000090e0e7223 */ /* 0x000fc60000000013 */
[----:B0-----:R-:W0:Y:S01]  /*0590*/  LDS.128 R16, [UR4+0x30] ;  /* 0x00003004ff107984 */ /* 0x001e220008000c00 */
[----:B------:R-:W-:-:S04]  /*05a0*/  FFMA R15, R15, R10, R14 ;  /* 0x0000000a0f0f7223 */ /* 0x000fc8000000000e */
[----:B------:R-:W-:-:S04]  /*05b0*/  FFMA R11, R12, R11, R15 ;  /* 0x0000000b0c0b7223 */ /* 0x000fc8000000000f */
[----:B0-----:R-:W-:Y:S02]  /*05c0*/  FFMA R11, R16, R13, R11 ;  /* 0x0000000d100b7223 */ /* 0x001fe4000000000b */
[----:B------:R-:W5:Y:S02]  /*05d0*/  LDS.128 R12, [UR4+0x40] ;  /* 0x00004004ff0c7984 */ /* 0x000f640008000c00 */
[----:B------:R-:W-:Y:S02]  /*05e0*/  FFMA R26, R26, R17, R11 ;  /* 0x000000111a1a7223 */ /* 0x000fe4000000000b */
[----:B------:R-:W4:Y:S02]  /*05f0*/  LDS.128 R8, [UR4+0x50] ;  /* 0x00005004ff087984 */ /* 0x000f240008000c00 */
[----:B---3--:R-:W-:-:S04]  /*0600*/  FFMA R27, R27, R18, R26 ;  /* 0x000000121b1b7223 */ /* 0x008fc8000000001a */
[----:B------:R-:W-:Y:S02]  /*0610*/  FFMA R27, R24, R19, R27 ;  /* 0x00000013181b7223 */ /* 0x000fe4000000001b */
[----:B------:R-:W0:Y:S02]  /*0620*/  LDS.128 R16, [UR4+0x60] ;  /* 0x00006004ff107984 */ /* 0x000e240008000c00 */
[----:B-----5:R-:W-:-:S04]  /*0630*/  FFMA R3, R12, R3, R27 ;  /* 0x000000030c037223 */ /* 0x020fc8000000001b */
[----:B--2---:R-:W-:-:S04]  /*0640*/  FFMA R0, R0, R13, R3 ;  /* 0x0000000d00007223 */ /* 0x004fc80000000003 */
[----:B------:R-:W-:-:S04]  /*0650*/  FFMA R5, R5, R14, R0 ;  /* 0x0000000e05057223 */ /* 0x000fc80000000000 */
[----:B------:R-:W-:Y:S02]  /*0660*/  FFMA R5, R2, R15, R5 ;  /* 0x0000000f02057223 */ /* 0x000fe40000000005 */
[----:B------:R-:W1:Y:S02]  /*0670*/  LDC.64 R2, c[0x0][0x390] ;  /* 0x0000e400ff027b82 */ /* 0x000e640000000a00 */
[----:B----4-:R-:W-:-:S04]  /*0680*/  FFMA R5, R8, R7, R5 ;  /* 0x0000000708057223 */ /* 0x010fc80000000005 */
[----:B------:R-:W-:-:S04]  /*0690*/  FFMA R4, R4, R9, R5 ;  /* 0x0000000904047223 */ /* 0x000fc80000000005 */
[----:B------:R-:W-:-:S04]  /*06a0*/  FFMA R21, R21, R10, R4 ;  /* 0x0000000a15157223 */ /* 0x000fc80000000004 */
[----:B------:R-:W-:-:S04]  /*06b0*/  FFMA R11, R6, R11, R21 ;  /* 0x0000000b060b7223 */ /* 0x000fc80000000015 */
[----:B0-----:R-:W-:Y:S01]  /*06c0*/  FFMA R11, R16, R23, R11 ;  /* 0x00000017100b7223 */ /* 0x001fe2000000000b */
[----:B-1----:R-:W-:-:S04]  /*06d0*/  IMAD.WIDE R2, R20, 0x4, R2 ;  /* 0x0000000414027825 */ /* 0x002fc800078e0202 */
[----:B------:R-:W-:-:S04]  /*06e0*/  FFMA R22, R22, R17, R11 ;  /* 0x0000001116167223 */ /* 0x000fc8000000000b */
[----:B------:R-:W-:-:S05]  /*06f0*/  FFMA R25, R25, R18, R22 ;  /* 0x0000001219197223 */ /* 0x000fca0000000016 */
[----:B------:R-:W-:Y:S01]  /*0700*/  STG.E desc[UR6][R2.64], R25 ;  /* 0x0000001902007986 */ /* 0x000fe2000c101906 */
[----:B------:R-:W-:Y:S05]  /*0710*/  EXIT ;  /* 0x000000000000794d */ /* 0x000fea0003800000 */
.L_x_0:
[----:B------:R-:W-:-:S00]  /*0720*/  BRA `(.L_x_0) ;  /* 0xfffffffc00fc7947 */ /* 0x000fc0000383ffff */
[----:B------:R-:W-:-:S00]  /*0730*/  NOP ;  /* 0x0000000000007918 */ /* 0x000fc00000000000 */
        /* <DEDUP_REMOVED lines=12> */
.L_x_4:


//--------------------- .text._Z7imtocolPKfPfiiiiiii --------------------------
	.section	.text._Z7imtocolPKfPfiiiiiii,"ax",@progbits
	.align	128
        .global         _Z7imtocolPKfPfiiiiiii
        .type           _Z7imtocolPKfPfiiiiiii,@function
        .size           _Z7imtocolPKfPfiiiiiii,(.L_x_5 - _Z7imtocolPKfPfiiiiiii)
        .other          _Z7imtocolPKfPfiiiiiii,@"STO_CUDA_ENTRY STV_DEFAULT"
_Z7imtocolPKfPfiiiiiii:
.text._Z7imtocolPKfPfiiiiiii:
[----:B------:R-:W-:Y:S01]  /*0000*/  LDC R1, c[0x0][0x37c] ;  /* 0x0000df00ff017b82 */ /* 0x000fe20000000800 */
[----:B------:R-:W0:Y:S07]  /*0010*/  S2R R3, SR_TID.X ;  /* 0x0000000000037919 */ /* 0x000e2e0000002100 */
[----:B------:R-:W0:Y:S01]  /*0020*/  S2UR UR4, SR_CTAID.X ;  /* 0x00000000000479c3 */ /* 0x000e220000002500 */
[----:B------:R-:W1:Y:S07]  /*0030*/  LDCU UR5, c[0x0][0x390] ;  /* 0x00007200ff0577ac */ /* 0x000e6e0008000800 */
[----:B------:R-:W0:Y:S02]  /*0040*/  LDC R0, c[0x0][0x360] ;  /* 0x0000d800ff007b82 */ /* 0x000e240000000800 */
[----:B0-----:R-:W-:-:S05]  /*0050*/  IMAD R0, R0, UR4, R3 ;  /* 0x0000000400007c24 */ /* 0x001fca000f8e0203 */
[----:B-1----:R-:W-:-:S13]  /*0060*/  ISETP.GE.AND P0, PT, R0, UR5, PT ;  /* 0x0000000500007c0c */ /* 0x002fda000bf06270 */
[----:B------:R-:W-:Y:S05]  /*0070*/  @P0 EXIT ;  /* 0x000000000000094d */ /* 0x000fea0003800000 */
[----:B------:R-:W0:Y:S01]  /*0080*/  LDC R3, c[0x0][0x3a8] ;  /* 0x0000ea00ff037b82 */ /* 0x000e220000000800 */
[----:B------:R-:W-:Y:S01]  /*0090*/  IABS R8, R0 ;  /* 0x0000000000087213 */ /* 0x000fe20000000000 */
[----:B------:R-:W1:Y:S01]  /*00a0*/  LDCU.64 UR6, c[0x0][0x398] ;  /* 0x00007300ff0677ac */ /* 0x000e620008000a00 */
[----:B------:R-:W-:Y:S01]  /*00b0*/  BSSY.RECONVERGENT B0, `(.L_x_1) ;  /* 0x0000054000007945 */ /* 0x000fe20003800200 */
[----:B------:R-:W2:Y:S04]  /*00c0*/  LDCU UR8, c[0x0][0x394] ;  /* 0x00007280ff0877ac */ /* 0x000ea80008000800 */
[----:B------:R-:W3:Y:S01]  /*00d0*/  LDC R2, c[0x0][0x3a4] ;  /* 0x0000e900ff027b82 */ /* 0x000ee20000000800 */
[----:B------:R-:W4:Y:S07]  /*00e0*/  LDCU.64 UR4, c[0x0][0x358] ;  /* 0x00006b00ff0477ac */ /* 0x000f2e0008000a00 */
[----:B------:R-:W1:Y:S01]  /*00f0*/  LDC R9, c[0x0][0x3a0] ;  /* 0x0000e800ff097b82 */ /* 0x000e620000000800 */
[----:B0-----:R-:W-:-:S04]  /*0100*/  IABS R10, R3 ;  /* 0x00000003000a7213 */ /* 0x001fc80000000000 */
[----:B------:R-:W0:Y:S01]  /*0110*/  I2F.RP R6, R10 ;  /* 0x0000000a00067306 */ /* 0x000e220000209400 */
[----:B---3--:R-:W-:-:S07]  /*0120*/  IABS R12, R2 ;  /* 0x00000002000c7213 */ /* 0x008fce0000000000 */
[----:B0-----:R-:W0:Y:S02]  /*0130*/  MUFU.RCP R6, R6 ;  /* 0x0000000600067308 */ /* 0x001e240000001000 */
[----:B0-----:R-:W-:Y:S01]  /*0140*/  VIADD R4, R6, 0xffffffe ;  /* 0x0ffffffe06047836 */ /* 0x001fe20000000000 */
[----:B------:R-:W-:-:S05]  /*0150*/  LOP3.LUT R6, R0, R3, RZ, 0x3c, !PT ;  /* 0x0000000300067212 */ /* 0x000fca00078e3cff */
[----:B------:R0:W3:Y:S01]  /*0160*/  F2I.FTZ.U32.TRUNC.NTZ R5, R4 ;  /* 0x0000000400057305 */ /* 0x0000e2000021f000 */
[----:B------:R-:W-:Y:S01]  /*0170*/  ISETP.GE.AND P1, PT, R6, RZ, PT ;  /* 0x000000ff0600720c */ /* 0x000fe20003f26270 */
[----:B0-----:R-:W-:Y:S02]  /*0180*/  HFMA2 R4, -RZ, RZ, 0, 0 ;  /* 0x00000000ff047431 */ /* 0x001fe400000001ff */
[----:B---3--:R-:W-:-:S04]  /*0190*/  IMAD.MOV R7, RZ, RZ, -R5 ;  /* 0x000000ffff077224 */ /* 0x008fc800078e0a05 */
[----:B------:R-:W-:-:S04]  /*01a0*/  IMAD R7, R7, R10, RZ ;  /* 0x0000000a07077224 */ /* 0x000fc800078e02ff */
[----:B------:R-:W-:Y:S02]  /*01b0*/  IMAD.HI.U32 R5, R5, R7, R4 ;  /* 0x0000000705057227 */ /* 0x000fe400078e0004 */
[----:B------:R-:W0:Y:S04]  /*01c0*/  I2F.RP R7, R12 ;  /* 0x0000000c00077306 */ /* 0x000e280000209400 */
[----:B------:R-:W-:-:S04]  /*01d0*/  IMAD.HI.U32 R4, R5, R8, RZ ;  /* 0x0000000805047227 */ /* 0x000fc800078e00ff */
[----:B------:R-:W-:-:S04]  /*01e0*/  IMAD.MOV R5, RZ, RZ, -R4 ;  /* 0x000000ffff057224 */ /* 0x000fc800078e0a04 */
[C---:B------:R-:W-:Y:S01]  /*01f0*/  IMAD R5, R10.reuse, R5, R8 ;  /* 0x000000050a057224 */ /* 0x040fe200078e0208 */
[----:B0-----:R-:W0:Y:S04]  /*0200*/  MUFU.RCP R7, R7 ;  /* 0x0000000700077308 */ /* 0x001e280000001000 */
[----:B------:R-:W-:-:S13]  /*0210*/  ISETP.GT.U32.AND P2, PT, R10, R5, PT ;  /* 0x000000050a00720c */ /* 0x000fda0003f44070 */
[----:B------:R-:W-:Y:S01]  /*0220*/  @!P2 IMAD.IADD R5, R5, 0x1, -R10 ;  /* 0x000000010505a824 */ /* 0x000fe200078e0a0a */
[----:B0-----:R-:W-:Y:S01]  /*0230*/  IADD3 R8, PT, PT, R7, 0xffffffe, RZ ;  /* 0x0ffffffe07087810 */ /* 0x001fe20007ffe0ff */
[----:B------:R-:W-:Y:S01]  /*0240*/  @!P2 VIADD R4, R4, 0x1 ;  /* 0x000000010404a836 */ /* 0x000fe20000000000 */
[----:B------:R-:W-:Y:S02]  /*0250*/  ISETP.NE.AND P2, PT, R3, RZ, PT ;  /* 0x000000ff0300720c */ /* 0x000fe40003f45270 */
[----:B------:R-:W-:Y:S02]  /*0260*/  ISETP.GE.U32.AND P0, PT, R5, R10, PT ;  /* 0x0000000a0500720c */ /* 0x000fe40003f06070 */
[----:B------:R-:W0:Y:S11]  /*0270*/  F2I.FTZ.U32.TRUNC.NTZ R5, R8 ;  /* 0x0000000800057305 */ /* 0x000e36000021f000 */
[----:B------:R-:W-:-:S02]  /*0280*/  @P0 IADD3 R4, PT, PT, R4, 0x1, RZ ;  /* 0x0000000104040810 */ /* 0x000fc40007ffe0ff */
[----:B0-----:R-:W-:-:S03]  /*0290*/  IADD3 R7, PT, PT, RZ, -R5, RZ ;  /* 0x80000005ff077210 */ /* 0x001fc60007ffe0ff */
[----:B------:R-:W-:Y:S01]  /*02a0*/  IMAD.MOV.U32 R11, RZ, RZ, R4 ;  /* 0x000000ffff0b7224 */ /* 0x000fe200078e0004 */
[----:B------:R-:W-:-:S03]  /*02b0*/  MOV R4, RZ ;  /* 0x000000ff00047202 */ /* 0x000fc60000000f00 */
[----:B------:R-:W-:Y:S01]  /*02c0*/  @!P1 IMAD.MOV R11, RZ, RZ, -R11 ;  /* 0x000000ffff0b9224 */ /* 0x000fe200078e0a0b */
[----:B------:R-:W-:Y:S01]  /*02d0*/  @!P2 LOP3.LUT R11, RZ, R3, RZ, 0x33, !PT ;  /* 0x00000003ff0ba212 */ /* 0x000fe200078e33ff */
[----:B------:R-:W-:-:S03]  /*02e0*/  IMAD R7, R7, R12, RZ ;  /* 0x0000000c07077224 */ /* 0x000fc600078e02ff */
[----:B------:R-:W-:Y:S01]  /*02f0*/  IABS R6, R11 ;  /* 0x0000000b00067213 */ /* 0x000fe20000000000 */
[----:B------:R-:W-:-:S04]  /*0300*/  IMAD.HI.U32 R4, R5, R7, R4 ;  /* 0x0000000705047227 */ /* 0x000fc800078e0004 */
[----:B------:R-:W-:-:S04]  /*0310*/  IMAD.MOV.U32 R5, RZ, RZ, R6 ;  /* 0x000000ffff057224 */ /* 0x000fc800078e0006 */
[----:B------:R-:W-:-:S05]  /*0320*/  IMAD.HI.U32 R4, R4, R5, RZ ;  /* 0x0000000504047227 */ /* 0x000fca00078e00ff */
[----:B------:R-:W-:-:S05]  /*0330*/  IADD3 R6, PT, PT, -R4, RZ, RZ ;  /* 0x000000ff04067210 */ /* 0x000fca0007ffe1ff */
[----:B------:R-:W-:Y:S01]  /*0340*/  IMAD R5, R12, R6, R5 ;  /* 0x000000060c057224 */ /* 0x000fe200078e0205 */
[----:B------:R-:W-:-:S04]  /*0350*/  IADD3 R6, PT, PT, -R11, RZ, RZ ;  /* 0x000000ff0b067210 */ /* 0x000fc80007ffe1ff */
[----:B------:R-:W-:Y:S01]  /*0360*/  ISETP.GT.U32.AND P2, PT, R12, R5, PT ;  /* 0x000000050c00720c */ /* 0x000fe20003f44070 */
[----:B------:R-:W-:-:S12]  /*0370*/  IMAD R6, R3, R6, R0 ;  /* 0x0000000603067224 */ /* 0x000fd800078e0200 */
[----:B------:R-:W-:Y:S01]  /*0380*/  @!P2 IMAD.IADD R5, R5, 0x1, -R12 ;  /* 0x000000010505a824 */ /* 0x000fe200078e0a0c */
[----:B------:R-:W-:Y:S02]  /*0390*/  @!P2 IADD3 R4, PT, PT, R4, 0x1, RZ ;  /* 0x000000010404a810 */ /* 0x000fe40007ffe0ff */
[----:B------:R-:W-:Y:S02]  /*03a0*/  ISETP.NE.AND P2, PT, R2, RZ, PT ;  /* 0x000000ff0200720c */ /* 0x000fe40003f45270 */
[----:B------:R-:W-:Y:S02]  /*03b0*/  ISETP.GE.U32.AND P0, PT, R5, R12, PT ;  /* 0x0000000c0500720c */ /* 0x000fe40003f06070 */
[----:B------:R-:W-:-:S04]  /*03c0*/  LOP3.LUT R5, R11, R2, RZ, 0x3c, !PT ;  /* 0x000000020b057212 */ /* 0x000fc800078e3cff */
[----:B------:R-:W-:-:S07]  /*03d0*/  ISETP.GE.AND P1, PT, R5, RZ, PT ;  /* 0x000000ff0500720c */ /* 0x000fce0003f26270 */
[----:B------:R-:W-:-:S05]  /*03e0*/  @P0 VIADD R4, R4, 0x1 ;  /* 0x0000000104040836 */ /* 0x000fca0000000000 */
[----:B------:R-:W-:-:S05]  /*03f0*/  MOV R13, R4 ;  /* 0x00000004000d7202 */ /* 0x000fca0000000f00 */
[----:B------:R-:W-:Y:S01]  /*0400*/  @!P1 IMAD.MOV R13, RZ, RZ, -R13 ;  /* 0x000000ffff0d9224 */ /* 0x000fe200078e0a0d */
[----:B------:R-:W-:-:S05]  /*0410*/  @!P2 LOP3.LUT R13, RZ, R2, RZ, 0x33, !PT ;  /* 0x00000002ff0da212 */ /* 0x000fca00078e33ff */
[----:B------:R-:W-:-:S04]  /*0420*/  IMAD.HI R4, R13, 0x55555556, RZ ;  /* 0x555555560d047827 */ /* 0x000fc800078e02ff */
[----:B------:R-:W-:Y:S01]  /*0430*/  IMAD.MOV R7, RZ, RZ, -R13 ;  /* 0x000000ffff077224 */ /* 0x000fe200078e0a0d */
[----:B------:R-:W-:-:S03]  /*0440*/  LEA.HI R4, R4, R4, RZ, 0x1 ;  /* 0x0000000404047211 */ /* 0x000fc600078f08ff */
[----:B------:R-:W-:Y:S02]  /*0450*/  IMAD R2, R2, R7, R11 ;  /* 0x0000000702027224 */ /* 0x000fe400078e020b */
[----:B------:R-:W-:-:S04]  /*0460*/  IMAD.HI R5, R4, 0x55555556, RZ ;  /* 0x5555555604057827 */ /* 0x000fc800078e02ff */
[--C-:B-1----:R-:W-:Y:S01]  /*0470*/  IMAD R7, R6, UR7, -R9.reuse ;  /* 0x0000000706077c24 */ /* 0x102fe2000f8e0a09 */
[----:B------:R-:W-:Y:S01]  /*0480*/  LEA.HI R5, R5, R5, RZ, 0x1 ;  /* 0x0000000505057211 */ /* 0x000fe200078f08ff */
[----:B------:R-:W-:Y:S02]  /*0490*/  IMAD R6, R2, UR7, -R9 ;  /* 0x0000000702067c24 */ /* 0x000fe4000f8e0a09 */
[----:B------:R-:W-:Y:S02]  /*04a0*/  IMAD R2, R4, -0x3, R13 ;  /* 0xfffffffd04027824 */ /* 0x000fe400078e020d */
[----:B------:R-:W-:Y:S02]  /*04b0*/  IMAD R3, R5, -0x3, R4 ;  /* 0xfffffffd05037824 */ /* 0x000fe400078e0204 */
[----:B------:R-:W0:Y:S01]  /*04c0*/  LDC.64 R4, c[0x0][0x388] ;  /* 0x0000e200ff047b82 */ /* 0x000e220000000a00 */
[----:B------:R-:W-:Y:S01]  /*04d0*/  IADD3 R8, PT, PT, R2, R7, RZ ;  /* 0x0000000702087210 */ /* 0x000fe20007ffe0ff */
[----:B------:R-:W-:-:S02]  /*04e0*/  IMAD.IADD R6, R3, 0x1, R6 ;  /* 0x0000000103067824 */ /* 0x000fc400078e0206 */
[----:B------:R-:W-:Y:S01]  /*04f0*/  HFMA2 R3, -RZ, RZ, 0, 0 ;  /* 0x00000000ff037431 */ /* 0x000fe200000001ff */
[----:B------:R-:W-:Y:S02]  /*0500*/  ISETP.GE.AND P0, PT, R8, UR6, PT ;  /* 0x0000000608007c0c */ /* 0x000fe4000bf06270 */
[----:B--2---:R-:W-:Y:S02]  /*0510*/  ISETP.GE.AND P1, PT, R6, UR8, PT ;  /* 0x0000000806007c0c */ /* 0x004fe4000bf26270 */
[----:B------:R-:W-:Y:S02]  /*0520*/  ISETP.GT.AND P0, PT, R8, -0x1, !P0 ;  /* 0xffffffff0800780c */ /* 0x000fe40004704270 */
[----:B------:R-:W-:-:S04]  /*0530*/  ISETP.GT.AND P1, PT, R6, -0x1, !P1 ;  /* 0xffffffff0600780c */ /* 0x000fc80004f24270 */
[----:B------:R-:W-:Y:S01]  /*0540*/  PLOP3.LUT P0, PT, P0, P1, PT, 0x80, 0x8 ;  /* 0x000000000008781c */ /* 0x000fe20000703070 */
[----:B0-----:R-:W-:-:S12]  /*0550*/  IMAD.WIDE R4, R0, 0x4, R4 ;  /* 0x0000000400047825 */ /* 0x001fd800078e0204 */
[----:B----4-:R-:W-:Y:S05]  /*0560*/  @!P0 BRA `(.L_x_2) ;  /* 0x0000000000208947 */ /* 0x010fea0003800000 */
[----:B------:R-:W0:Y:S01]  /*0570*/  LDC.64 R2, c[0x0][0x380] ;  /* 0x0000e000ff027b82 */ /* 0x000e220000000a00 */
[----:B------:R-:W-:-:S05]  /*0580*/  IMAD.HI R0, R13, 0x38e38e39, RZ ;  /* 0x38e38e390d007827 */ /* 0x000fca00078e02ff */
[----:B------:R-:W-:-:S04]  /*0590*/  SHF.R.S32.HI R7, RZ, 0x1, R0 ;  /* 0x00000001ff077819 */ /* 0x000fc80000011400 */
[----:B------:R-:W-:-:S05]  /*05a0*/  LEA.HI R7, R0, R7, RZ, 0x1 ;  /* 0x0000000700077211 */ /* 0x000fca00078f08ff */
[----:B------:R-:W-:-:S04]  /*05b0*/  IMAD R7, R7, UR8, R6 ;  /* 0x0000000807077c24 */ /* 0x000fc8000f8e0206 */
[----:B------:R-:W-:-:S04]  /*05c0*/  IMAD R7, R7, UR6, R8 ;  /* 0x0000000607077c24 */ /* 0x000fc8000f8e0208 */
[----:B0-----:R-:W-:-:S06]  /*05d0*/  IMAD.WIDE R2, R7, 0x4, R2 ;  /* 0x0000000407027825 */ /* 0x001fcc00078e0202 */
[----:B------:R0:W5:Y:S02]  /*05e0*/  LDG.E R3, desc[UR4][R2.64] ;  /* 0x0000000402037981 */ /* 0x000164000c1e1900 */
.L_x_2:
[----:B------:R-:W-:Y:S05]  /*05f0*/  BSYNC.RECONVERGENT B0 ;  /* 0x0000000000007941 */ /* 0x000fea0003800200 */
.L_x_1:
[----:B-----5:R-:W-:Y:S01]  /*0600*/  STG.E desc[UR4][R4.64], R3 ;  /* 0x0000000304007986 */ /* 0x020fe2000c101904 */
[----:B------:R-:W-:Y:S05]  /*0610*/  EXIT ;  /* 0x000000000000794d */ /* 0x000fea0003800000 */
.L_x_3:
        /* <DEDUP_REMOVED lines=14> */
.L_x_5:


//--------------------- .nv.shared._Z9mat_multiILi108EEvPfS0_S0_iii --------------------------
	.section	.nv.shared._Z9mat_multiILi108EEvPfS0_S0_iii,"aw",@nobits
	.sectionflags	@""
	.align	4
.nv.shared._Z9mat_multiILi108EEvPfS0_S0_iii:
	.zero		1132


//--------------------- .nv.shared.reserved.0     --------------------------
	.section	.nv.shared.reserved.0,"aw",@nobits
	.weak		__nv_reservedSMEM_offset_0_alias
	.size		__nv_reservedSMEM_offset_0_alias, 0, 64
	.other		__nv_reservedSMEM_offset_0_alias,@"STO_CUDA_RESERVED_SHARED STV_DEFAULT"
__nv_reservedSMEM_offset_0_alias:
	.zero		0
	.zero		64


//--------------------- .nv.constant0._Z9mat_multiILi108EEvPfS0_S0_iii --------------------------
	.section	.nv.constant0._Z9mat_multiILi108EEvPfS0_S0_iii,"a",@progbits
	.sectionflags	@""
	.align	4
.nv.constant0._Z9mat_multiILi108EEvPfS0_S0_iii:
	.zero		932


//--------------------- .nv.constant0._Z7imtocolPKfPfiiiiiii --------------------------
	.section	.nv.constant0._Z7imtocolPKfPfiiiiiii,"a",@progbits
	.sectionflags	@""
	.align	4
.nv.constant0._Z7imtocolPKfPfiiiiiii:
	.zero		940


//--------------------- SYMBOLS --------------------------

	.type		.nv.reservedSmem.offset0,@object
	.size		.nv.reservedSmem.offset0,0x4
	.type		.nv.reservedSmem.cap,@object
	.size		.nv.reservedSmem.cap,0x4
